//
// Generated by NVIDIA NVVM Compiler
//
// Compiler Build ID: CL-36424714
// Cuda compilation tools, release 13.0, V13.0.88
// Based on NVVM 20.0.0
//

.version 9.0
.target sm_100
.address_size 64

	// .globl	_ZN3cub18CUB_300001_SM_10006detail11EmptyKernelIvEEvv
.global .align 1 .b8 _ZN41_INTERNAL_340b5f73_4_k_cu_b5a5af80_1284224cuda3std3__45__cpo5beginE[1];
.global .align 1 .b8 _ZN41_INTERNAL_340b5f73_4_k_cu_b5a5af80_1284224cuda3std3__45__cpo3endE[1];
.global .align 1 .b8 _ZN41_INTERNAL_340b5f73_4_k_cu_b5a5af80_1284224cuda3std3__45__cpo6cbeginE[1];
.global .align 1 .b8 _ZN41_INTERNAL_340b5f73_4_k_cu_b5a5af80_1284224cuda3std3__45__cpo4cendE[1];
.global .align 1 .b8 _ZN41_INTERNAL_340b5f73_4_k_cu_b5a5af80_1284224cuda3std3__45__cpo6rbeginE[1];
.global .align 1 .b8 _ZN41_INTERNAL_340b5f73_4_k_cu_b5a5af80_1284224cuda3std3__45__cpo4rendE[1];
.global .align 1 .b8 _ZN41_INTERNAL_340b5f73_4_k_cu_b5a5af80_1284224cuda3std3__45__cpo7crbeginE[1];
.global .align 1 .b8 _ZN41_INTERNAL_340b5f73_4_k_cu_b5a5af80_1284224cuda3std3__45__cpo5crendE[1];
.global .align 1 .b8 _ZN41_INTERNAL_340b5f73_4_k_cu_b5a5af80_1284224cuda3std3__443_GLOBAL__N__340b5f73_4_k_cu_b5a5af80_1284226ignoreE[1];
.global .align 1 .b8 _ZN41_INTERNAL_340b5f73_4_k_cu_b5a5af80_1284224cuda3std3__419piecewise_constructE[1];
.global .align 1 .b8 _ZN41_INTERNAL_340b5f73_4_k_cu_b5a5af80_1284224cuda3std3__48in_placeE[1];
.global .align 1 .b8 _ZN41_INTERNAL_340b5f73_4_k_cu_b5a5af80_1284224cuda3std3__420unreachable_sentinelE[1];
.global .align 1 .b8 _ZN41_INTERNAL_340b5f73_4_k_cu_b5a5af80_1284224cuda3std3__47nulloptE[1];
.global .align 1 .b8 _ZN41_INTERNAL_340b5f73_4_k_cu_b5a5af80_1284224cuda3std3__48unexpectE[1];
.global .align 1 .b8 _ZN41_INTERNAL_340b5f73_4_k_cu_b5a5af80_1284224cuda3std6ranges3__45__cpo4swapE[1];
.global .align 1 .b8 _ZN41_INTERNAL_340b5f73_4_k_cu_b5a5af80_1284224cuda3std6ranges3__45__cpo9iter_moveE[1];
.global .align 1 .b8 _ZN41_INTERNAL_340b5f73_4_k_cu_b5a5af80_1284224cuda3std6ranges3__45__cpo5beginE[1];
.global .align 1 .b8 _ZN41_INTERNAL_340b5f73_4_k_cu_b5a5af80_1284224cuda3std6ranges3__45__cpo3endE[1];
.global .align 1 .b8 _ZN41_INTERNAL_340b5f73_4_k_cu_b5a5af80_1284224cuda3std6ranges3__45__cpo6cbeginE[1];
.global .align 1 .b8 _ZN41_INTERNAL_340b5f73_4_k_cu_b5a5af80_1284224cuda3std6ranges3__45__cpo4cendE[1];
.global .align 1 .b8 _ZN41_INTERNAL_340b5f73_4_k_cu_b5a5af80_1284224cuda3std6ranges3__45__cpo7advanceE[1];
.global .align 1 .b8 _ZN41_INTERNAL_340b5f73_4_k_cu_b5a5af80_1284224cuda3std6ranges3__45__cpo9iter_swapE[1];
.global .align 1 .b8 _ZN41_INTERNAL_340b5f73_4_k_cu_b5a5af80_1284224cuda3std6ranges3__45__cpo4nextE[1];
.global .align 1 .b8 _ZN41_INTERNAL_340b5f73_4_k_cu_b5a5af80_1284224cuda3std6ranges3__45__cpo4prevE[1];
.global .align 1 .b8 _ZN41_INTERNAL_340b5f73_4_k_cu_b5a5af80_1284224cuda3std6ranges3__45__cpo4dataE[1];
.global .align 1 .b8 _ZN41_INTERNAL_340b5f73_4_k_cu_b5a5af80_1284224cuda3std6ranges3__45__cpo5cdataE[1];
.global .align 1 .b8 _ZN41_INTERNAL_340b5f73_4_k_cu_b5a5af80_1284224cuda3std6ranges3__45__cpo4sizeE[1];
.global .align 1 .b8 _ZN41_INTERNAL_340b5f73_4_k_cu_b5a5af80_1284224cuda3std6ranges3__45__cpo5ssizeE[1];
.global .align 1 .b8 _ZN41_INTERNAL_340b5f73_4_k_cu_b5a5af80_1284224cuda3std6ranges3__45__cpo8distanceE[1];
.global .align 1 .b8 _ZN41_INTERNAL_340b5f73_4_k_cu_b5a5af80_1284226thrust24THRUST_300001_SM_1000_NS8cuda_cub3parE[1];
.global .align 1 .b8 _ZN41_INTERNAL_340b5f73_4_k_cu_b5a5af80_1284226thrust24THRUST_300001_SM_1000_NS8cuda_cub10par_nosyncE[1];
.global .align 1 .b8 _ZN41_INTERNAL_340b5f73_4_k_cu_b5a5af80_1284226thrust24THRUST_300001_SM_1000_NS6system6detail10sequential3seqE[1];
.global .align 1 .b8 _ZN41_INTERNAL_340b5f73_4_k_cu_b5a5af80_1284226thrust24THRUST_300001_SM_1000_NS12placeholders2_1E[1];
.global .align 1 .b8 _ZN41_INTERNAL_340b5f73_4_k_cu_b5a5af80_1284226thrust24THRUST_300001_SM_1000_NS12placeholders2_2E[1];
.global .align 1 .b8 _ZN41_INTERNAL_340b5f73_4_k_cu_b5a5af80_1284226thrust24THRUST_300001_SM_1000_NS12placeholders2_3E[1];
.global .align 1 .b8 _ZN41_INTERNAL_340b5f73_4_k_cu_b5a5af80_1284226thrust24THRUST_300001_SM_1000_NS12placeholders2_4E[1];
.global .align 1 .b8 _ZN41_INTERNAL_340b5f73_4_k_cu_b5a5af80_1284226thrust24THRUST_300001_SM_1000_NS12placeholders2_5E[1];
.global .align 1 .b8 _ZN41_INTERNAL_340b5f73_4_k_cu_b5a5af80_1284226thrust24THRUST_300001_SM_1000_NS12placeholders2_6E[1];
.global .align 1 .b8 _ZN41_INTERNAL_340b5f73_4_k_cu_b5a5af80_1284226thrust24THRUST_300001_SM_1000_NS12placeholders2_7E[1];
.global .align 1 .b8 _ZN41_INTERNAL_340b5f73_4_k_cu_b5a5af80_1284226thrust24THRUST_300001_SM_1000_NS12placeholders2_8E[1];
.global .align 1 .b8 _ZN41_INTERNAL_340b5f73_4_k_cu_b5a5af80_1284226thrust24THRUST_300001_SM_1000_NS12placeholders2_9E[1];
.global .align 1 .b8 _ZN41_INTERNAL_340b5f73_4_k_cu_b5a5af80_1284226thrust24THRUST_300001_SM_1000_NS12placeholders3_10E[1];
.global .align 1 .b8 _ZN41_INTERNAL_340b5f73_4_k_cu_b5a5af80_1284226thrust24THRUST_300001_SM_1000_NS3seqE[1];

.visible .entry _ZN3cub18CUB_300001_SM_10006detail11EmptyKernelIvEEvv()
{


	ret;

}


// ===== COMPILED SASS (sm_100) =====

	.target	sm_100

	.elftype	@"ET_EXEC"


//--------------------- .note.nv.tkinfo           --------------------------
	.section	.note.nv.tkinfo,"",@"SHT_NOTE"
	.sectionflags	@"SHF_NOTE_NV_TKINFO"
	.tkinfo
        /*0018*/ 	.word	0x00000002
        /*0030*/ 	.string	""
        /*0030*/ 	.string	"ptxas"
        /*0030*/ 	.string	"Cuda compilation tools, release 13.0, V13.0.88"
        /*0030*/ 	.string	"Build cuda_13.0.r13.0/compiler.36424714_0"
        /*0030*/ 	.string	"-arch sm_100 -m 64 "



//--------------------- .note.nv.cuinfo           --------------------------
	.section	.note.nv.cuinfo,"",@"SHT_NOTE"
	.sectionflags	@"SHF_NOTE_NV_CUINFO"
        /*0018*/ 	.short	0x0002
        /*001a*/ 	.short	0x0064
        /*001c*/ 	.short	0x0082
	.zero		2


//--------------------- .nv.info                  --------------------------
	.section	.nv.info,"",@"SHT_CUDA_INFO"
	.align	4


	//----- nvinfo : EIATTR_REGCOUNT
	.align		4
        /*0000*/ 	.byte	0x04, 0x2f
        /*0002*/ 	.short	(.L_44 - .L_43)
	.align		4
.L_43:
        /*0004*/ 	.word	index@(_ZN3cub18CUB_300001_SM_10006detail11EmptyKernelIvEEvv)
        /*0008*/ 	.word	0x00000004


	//----- nvinfo : EIATTR_FRAME_SIZE
	.align		4
.L_44:
        /*000c*/ 	.byte	0x04, 0x11
        /*000e*/ 	.short	(.L_46 - .L_45)
	.align		4
.L_45:
        /*0010*/ 	.word	index@(_ZN3cub18CUB_300001_SM_10006detail11EmptyKernelIvEEvv)
        /*0014*/ 	.word	0x00000000


	//----- nvinfo : EIATTR_MIN_STACK_SIZE
	.align		4
.L_46:
        /*0018*/ 	.byte	0x04, 0x12
        /*001a*/ 	.short	(.L_48 - .L_47)
	.align		4
.L_47:
        /*001c*/ 	.word	index@(_ZN3cub18CUB_300001_SM_10006detail11EmptyKernelIvEEvv)
        /*0020*/ 	.word	0x00000000
.L_48:


//--------------------- .nv.compat                --------------------------
	.section	.nv.compat,"",@"SHT_CUDA_COMPAT_INFO"
	.align	4
        /*0000*/ 	.byte	0x02, 0x09, 0x00, 0x00, 0x02, 0x02, 0x01, 0x00, 0x02, 0x05, 0x05, 0x00, 0x03, 0x07, 0x01, 0x01
        /*0010*/ 	.byte	0x02, 0x03, 0x00, 0x00, 0x02, 0x06, 0x01, 0x00, 0x04, 0x0b, 0x08, 0x00, 0x09, 0x00, 0x00, 0x00
        /*0020*/ 	.byte	0x00, 0x00, 0x00, 0x00


//--------------------- .nv.info._ZN3cub18CUB_300001_SM_10006detail11EmptyKernelIvEEvv --------------------------
	.section	.nv.info._ZN3cub18CUB_300001_SM_10006detail11EmptyKernelIvEEvv,"",@"SHT_CUDA_INFO"
	.sectionflags	@""
	.align	4


	//----- nvinfo : EIATTR_CUDA_API_VERSION
	.align		4
        /*0000*/ 	.byte	0x04, 0x37
        /*0002*/ 	.short	(.L_50 - .L_49)
.L_49:
        /*0004*/ 	.word	0x00000082


	//----- nvinfo : EIATTR_SPARSE_MMA_MASK
	.align		4
.L_50:
        /*0008*/ 	.byte	0x03, 0x50
        /*000a*/ 	.short	0x0000


	//----- nvinfo : EIATTR_MAXREG_COUNT
	.align		4
        /*000c*/ 	.byte	0x03, 0x1b
        /*000e*/ 	.short	0x00ff


	//----- nvinfo : EIATTR_MERCURY_ISA_VERSION
	.align		4
        /*0010*/ 	.byte	0x03, 0x5f
        /*0012*/ 	.short	0x0101


	//----- nvinfo : EIATTR_VRC_CTA_INIT_COUNT
	.align		4
        /*0014*/ 	.byte	0x02, 0x4a
	.zero		1
	.zero		1


	//----- nvinfo : EIATTR_EXIT_INSTR_OFFSETS
	.align		4
        /*0018*/ 	.byte	0x04, 0x1c
        /*001a*/ 	.short	(.L_52 - .L_51)


	//   ....[0]....
.L_51:
        /*001c*/ 	.word	0x00000010


	//----- nvinfo : EIATTR_SW_WAR
	.align		4
.L_52:
        /*0020*/ 	.byte	0x04, 0x36
        /*0022*/ 	.short	(.L_54 - .L_53)
.L_53:
        /*0024*/ 	.word	0x00000008
.L_54:


//--------------------- .nv.callgraph             --------------------------
	.section	.nv.callgraph,"",@"SHT_CUDA_CALLGRAPH"
	.align	4
	.sectionentsize	8
	.align		4
        /*0000*/ 	.word	0x00000000
	.align		4
        /*0004*/ 	.word	0xffffffff
	.align		4
        /*0008*/ 	.word	0x00000000
	.align		4
        /*000c*/ 	.word	0xfffffffe
	.align		4
        /*0010*/ 	.word	0x00000000
	.align		4
        /*0014*/ 	.word	0xfffffffd
	.align		4
        /*0018*/ 	.word	0x00000000
	.align		4
        /*001c*/ 	.word	0xfffffffc


//--------------------- .nv.constant4             --------------------------
	.section	.nv.constant4,"a",@progbits
	.align	8
	.align		8
.nv.constant4:
        /*0000*/ 	.dword	_ZN41_INTERNAL_340b5f73_4_k_cu_b5a5af80_1287694cuda3std3__45__cpo5beginE
	.align		8
        /*0008*/ 	.dword	_ZN41_INTERNAL_340b5f73_4_k_cu_b5a5af80_1287694cuda3std3__45__cpo3endE
	.align		8
        /*0010*/ 	.dword	_ZN41_INTERNAL_340b5f73_4_k_cu_b5a5af80_1287694cuda3std3__45__cpo6cbeginE
	.align		8
        /*0018*/ 	.dword	_ZN41_INTERNAL_340b5f73_4_k_cu_b5a5af80_1287694cuda3std3__45__cpo4cendE
	.align		8
        /*0020*/ 	.dword	_ZN41_INTERNAL_340b5f73_4_k_cu_b5a5af80_1287694cuda3std3__45__cpo6rbeginE
	.align		8
        /*0028*/ 	.dword	_ZN41_INTERNAL_340b5f73_4_k_cu_b5a5af80_1287694cuda3std3__45__cpo4rendE
	.align		8
        /*0030*/ 	.dword	_ZN41_INTERNAL_340b5f73_4_k_cu_b5a5af80_1287694cuda3std3__45__cpo7crbeginE
	.align		8
        /*0038*/ 	.dword	_ZN41_INTERNAL_340b5f73_4_k_cu_b5a5af80_1287694cuda3std3__45__cpo5crendE
	.align		8
        /*0040*/ 	.dword	_ZN41_INTERNAL_340b5f73_4_k_cu_b5a5af80_1287694cuda3std3__443_GLOBAL__N__340b5f73_4_k_cu_b5a5af80_1287696ignoreE
	.align		8
        /*0048*/ 	.dword	_ZN41_INTERNAL_340b5f73_4_k_cu_b5a5af80_1287694cuda3std3__419piecewise_constructE
	.align		8
        /*0050*/ 	.dword	_ZN41_INTERNAL_340b5f73_4_k_cu_b5a5af80_1287694cuda3std3__48in_placeE
	.align		8
        /*0058*/ 	.dword	_ZN41_INTERNAL_340b5f73_4_k_cu_b5a5af80_1287694cuda3std3__420unreachable_sentinelE
	.align		8
        /*0060*/ 	.dword	_ZN41_INTERNAL_340b5f73_4_k_cu_b5a5af80_1287694cuda3std3__47nulloptE
	.align		8
        /*0068*/ 	.dword	_ZN41_INTERNAL_340b5f73_4_k_cu_b5a5af80_1287694cuda3std3__48unexpectE
	.align		8
        /*0070*/ 	.dword	_ZN41_INTERNAL_340b5f73_4_k_cu_b5a5af80_1287694cuda3std6ranges3__45__cpo4swapE
	.align		8
        /*0078*/ 	.dword	_ZN41_INTERNAL_340b5f73_4_k_cu_b5a5af80_1287694cuda3std6ranges3__45__cpo9iter_moveE
	.align		8
        /*0080*/ 	.dword	_ZN41_INTERNAL_340b5f73_4_k_cu_b5a5af80_1287694cuda3std6ranges3__45__cpo5beginE
	.align		8
        /*0088*/ 	.dword	_ZN41_INTERNAL_340b5f73_4_k_cu_b5a5af80_1287694cuda3std6ranges3__45__cpo3endE
	.align		8
        /*0090*/ 	.dword	_ZN41_INTERNAL_340b5f73_4_k_cu_b5a5af80_1287694cuda3std6ranges3__45__cpo6cbeginE
	.align		8
        /*0098*/ 	.dword	_ZN41_INTERNAL_340b5f73_4_k_cu_b5a5af80_1287694cuda3std6ranges3__45__cpo4cendE
	.align		8
        /*00a0*/ 	.dword	_ZN41_INTERNAL_340b5f73_4_k_cu_b5a5af80_1287694cuda3std6ranges3__45__cpo7advanceE
	.align		8
        /*00a8*/ 	.dword	_ZN41_INTERNAL_340b5f73_4_k_cu_b5a5af80_1287694cuda3std6ranges3__45__cpo9iter_swapE
	.align		8
        /*00b0*/ 	.dword	_ZN41_INTERNAL_340b5f73_4_k_cu_b5a5af80_1287694cuda3std6ranges3__45__cpo4nextE
	.align		8
        /*00b8*/ 	.dword	_ZN41_INTERNAL_340b5f73_4_k_cu_b5a5af80_1287694cuda3std6ranges3__45__cpo4prevE
	.align		8
        /*00c0*/ 	.dword	_ZN41_INTERNAL_340b5f73_4_k_cu_b5a5af80_1287694cuda3std6ranges3__45__cpo4dataE
	.align		8
        /*00c8*/ 	.dword	_ZN41_INTERNAL_340b5f73_4_k_cu_b5a5af80_1287694cuda3std6ranges3__45__cpo5cdataE
	.align		8
        /*00d0*/ 	.dword	_ZN41_INTERNAL_340b5f73_4_k_cu_b5a5af80_1287694cuda3std6ranges3__45__cpo4sizeE
	.align		8
        /*00d8*/ 	.dword	_ZN41_INTERNAL_340b5f73_4_k_cu_b5a5af80_1287694cuda3std6ranges3__45__cpo5ssizeE
	.align		8
        /*00e0*/ 	.dword	_ZN41_INTERNAL_340b5f73_4_k_cu_b5a5af80_1287694cuda3std6ranges3__45__cpo8distanceE
	.align		8
        /*00e8*/ 	.dword	_ZN41_INTERNAL_340b5f73_4_k_cu_b5a5af80_1287696thrust24THRUST_300001_SM_1000_NS8cuda_cub3parE
	.align		8
        /*00f0*/ 	.dword	_ZN41_INTERNAL_340b5f73_4_k_cu_b5a5af80_1287696thrust24THRUST_300001_SM_1000_NS8cuda_cub10par_nosyncE
	.align		8
        /*00f8*/ 	.dword	_ZN41_INTERNAL_340b5f73_4_k_cu_b5a5af80_1287696thrust24THRUST_300001_SM_1000_NS6system6detail10sequential3seqE
	.align		8
        /*0100*/ 	.dword	_ZN41_INTERNAL_340b5f73_4_k_cu_b5a5af80_1287696thrust24THRUST_300001_SM_1000_NS12placeholders2_1E
	.align		8
        /*0108*/ 	.dword	_ZN41_INTERNAL_340b5f73_4_k_cu_b5a5af80_1287696thrust24THRUST_300001_SM_1000_NS12placeholders2_2E
	.align		8
        /*0110*/ 	.dword	_ZN41_INTERNAL_340b5f73_4_k_cu_b5a5af80_1287696thrust24THRUST_300001_SM_1000_NS12placeholders2_3E
	.align		8
        /*0118*/ 	.dword	_ZN41_INTERNAL_340b5f73_4_k_cu_b5a5af80_1287696thrust24THRUST_300001_SM_1000_NS12placeholders2_4E
	.align		8
        /*0120*/ 	.dword	_ZN41_INTERNAL_340b5f73_4_k_cu_b5a5af80_1287696thrust24THRUST_300001_SM_1000_NS12placeholders2_5E
	.align		8
        /*0128*/ 	.dword	_ZN41_INTERNAL_340b5f73_4_k_cu_b5a5af80_1287696thrust24THRUST_300001_SM_1000_NS12placeholders2_6E
	.align		8
        /*0130*/ 	.dword	_ZN41_INTERNAL_340b5f73_4_k_cu_b5a5af80_1287696thrust24THRUST_300001_SM_1000_NS12placeholders2_7E
	.align		8
        /*0138*/ 	.dword	_ZN41_INTERNAL_340b5f73_4_k_cu_b5a5af80_1287696thrust24THRUST_300001_SM_1000_NS12placeholders2_8E
	.align		8
        /*0140*/ 	.dword	_ZN41_INTERNAL_340b5f73_4_k_cu_b5a5af80_1287696thrust24THRUST_300001_SM_1000_NS12placeholders2_9E
	.align		8
        /*0148*/ 	.dword	_ZN41_INTERNAL_340b5f73_4_k_cu_b5a5af80_1287696thrust24THRUST_300001_SM_1000_NS12placeholders3_10E
	.align		8
        /*0150*/ 	.dword	_ZN41_INTERNAL_340b5f73_4_k_cu_b5a5af80_1287696thrust24THRUST_300001_SM_1000_NS3seqE


//--------------------- .text._ZN3cub18CUB_300001_SM_10006detail11EmptyKernelIvEEvv --------------------------
	.section	.text._ZN3cub18CUB_300001_SM_10006detail11EmptyKernelIvEEvv,"ax",@progbits
	.align	128
        .global         _ZN3cub18CUB_300001_SM_10006detail11EmptyKernelIvEEvv
        .type           _ZN3cub18CUB_300001_SM_10006detail11EmptyKernelIvEEvv,@function
        .size           _ZN3cub18CUB_300001_SM_10006detail11EmptyKernelIvEEvv,(.L_x_1 - _ZN3cub18CUB_300001_SM_10006detail11EmptyKernelIvEEvv)
        .other          _ZN3cub18CUB_300001_SM_10006detail11EmptyKernelIvEEvv,@"STO_CUDA_ENTRY STV_DEFAULT"
_ZN3cub18CUB_300001_SM_10006detail11EmptyKernelIvEEvv:
.text._ZN3cub18CUB_300001_SM_10006detail11EmptyKernelIvEEvv:
[----:B------:R-:W-:Y:S01]  /*0000*/  LDC R1, c[0x0][0x37c] ;  /* 0x0000df00ff017b82 */ /* 0x000fe20000000800 */
[----:B------:R-:W-:Y:S05]  /*0010*/  EXIT ;  /* 0x000000000000794d */ /* 0x000fea0003800000 */
.L_x_0:
[----:B------:R-:W-:-:S00]  /*0020*/  BRA `(.L_x_0) ;  /* 0xfffffffc00fc7947 */ /* 0x000fc0000383ffff */
[----:B------:R-:W-:-:S00]  /*0030*/  NOP ;  /* 0x0000000000007918 */ /* 0x000fc00000000000 */
        /* <DEDUP_REMOVED lines=12> */
.L_x_1:


//--------------------- .nv.shared.reserved.0     --------------------------
	.section	.nv.shared.reserved.0,"aw",@nobits
	.weak		__nv_reservedSMEM_offset_0_alias
	.size		__nv_reservedSMEM_offset_0_alias, 0, 64
	.other		__nv_reservedSMEM_offset_0_alias,@"STO_CUDA_RESERVED_SHARED STV_DEFAULT"
__nv_reservedSMEM_offset_0_alias:
	.zero		0
	.zero		64


//--------------------- .nv.global                --------------------------
	.section	.nv.global,"aw",@nobits
.nv.global:
	.type		_ZN41_INTERNAL_340b5f73_4_k_cu_b5a5af80_1287696thrust24THRUST_300001_SM_1000_NS3seqE,@object
	.size		_ZN41_INTERNAL_340b5f73_4_k_cu_b5a5af80_1287696thrust24THRUST_300001_SM_1000_NS3seqE,(_ZN41_INTERNAL_340b5f73_4_k_cu_b5a5af80_1287694cuda3std3__48in_placeE - _ZN41_INTERNAL_340b5f73_4_k_cu_b5a5af80_1287696thrust24THRUST_300001_SM_1000_NS3seqE)
_ZN41_INTERNAL_340b5f73_4_k_cu_b5a5af80_1287696thrust24THRUST_300001_SM_1000_NS3seqE:
	.zero		1
	.type		_ZN41_INTERNAL_340b5f73_4_k_cu_b5a5af80_1287694cuda3std3__48in_placeE,@object
	.size		_ZN41_INTERNAL_340b5f73_4_k_cu_b5a5af80_1287694cuda3std3__48in_placeE,(_ZN41_INTERNAL_340b5f73_4_k_cu_b5a5af80_1287694cuda3std6ranges3__45__cpo4sizeE - _ZN41_INTERNAL_340b5f73_4_k_cu_b5a5af80_1287694cuda3std3__48in_placeE)
_ZN41_INTERNAL_340b5f73_4_k_cu_b5a5af80_1287694cuda3std3__48in_placeE:
	.zero		1
	.type		_ZN41_INTERNAL_340b5f73_4_k_cu_b5a5af80_1287694cuda3std6ranges3__45__cpo4sizeE,@object
	.size		_ZN41_INTERNAL_340b5f73_4_k_cu_b5a5af80_1287694cuda3std6ranges3__45__cpo4sizeE,(_ZN41_INTERNAL_340b5f73_4_k_cu_b5a5af80_1287696thrust24THRUST_300001_SM_1000_NS12placeholders2_3E - _ZN41_INTERNAL_340b5f73_4_k_cu_b5a5af80_1287694cuda3std6ranges3__45__cpo4sizeE)
_ZN41_INTERNAL_340b5f73_4_k_cu_b5a5af80_1287694cuda3std6ranges3__45__cpo4sizeE:
	.zero		1
	.type		_ZN41_INTERNAL_340b5f73_4_k_cu_b5a5af80_1287696thrust24THRUST_300001_SM_1000_NS12placeholders2_3E,@object
	.size		_ZN41_INTERNAL_340b5f73_4_k_cu_b5a5af80_1287696thrust24THRUST_300001_SM_1000_NS12placeholders2_3E,(_ZN41_INTERNAL_340b5f73_4_k_cu_b5a5af80_1287694cuda3std3__45__cpo6cbeginE - _ZN41_INTERNAL_340b5f73_4_k_cu_b5a5af80_1287696thrust24THRUST_300001_SM_1000_NS12placeholders2_3E)
_ZN41_INTERNAL_340b5f73_4_k_cu_b5a5af80_1287696thrust24THRUST_300001_SM_1000_NS12placeholders2_3E:
	.zero		1
	.type		_ZN41_INTERNAL_340b5f73_4_k_cu_b5a5af80_1287694cuda3std3__45__cpo6cbeginE,@object
	.size		_ZN41_INTERNAL_340b5f73_4_k_cu_b5a5af80_1287694cuda3std3__45__cpo6cbeginE,(_ZN41_INTERNAL_340b5f73_4_k_cu_b5a5af80_1287694cuda3std6ranges3__45__cpo6cbeginE - _ZN41_INTERNAL_340b5f73_4_k_cu_b5a5af80_1287694cuda3std3__45__cpo6cbeginE)
_ZN41_INTERNAL_340b5f73_4_k_cu_b5a5af80_1287694cuda3std3__45__cpo6cbeginE:
	.zero		1
	.type		_ZN41_INTERNAL_340b5f73_4_k_cu_b5a5af80_1287694cuda3std6ranges3__45__cpo6cbeginE,@object
	.size		_ZN41_INTERNAL_340b5f73_4_k_cu_b5a5af80_1287694cuda3std6ranges3__45__cpo6cbeginE,(_ZN41_INTERNAL_340b5f73_4_k_cu_b5a5af80_1287696thrust24THRUST_300001_SM_1000_NS12placeholders2_7E - _ZN41_INTERNAL_340b5f73_4_k_cu_b5a5af80_1287694cuda3std6ranges3__45__cpo6cbeginE)
_ZN41_INTERNAL_340b5f73_4_k_cu_b5a5af80_1287694cuda3std6ranges3__45__cpo6cbeginE:
	.zero		1
	.type		_ZN41_INTERNAL_340b5f73_4_k_cu_b5a5af80_1287696thrust24THRUST_300001_SM_1000_NS12placeholders2_7E,@object
	.size		_ZN41_INTERNAL_340b5f73_4_k_cu_b5a5af80_1287696thrust24THRUST_300001_SM_1000_NS12placeholders2_7E,(_ZN41_INTERNAL_340b5f73_4_k_cu_b5a5af80_1287694cuda3std3__45__cpo7crbeginE - _ZN41_INTERNAL_340b5f73_4_k_cu_b5a5af80_1287696thrust24THRUST_300001_SM_1000_NS12placeholders2_7E)
_ZN41_INTERNAL_340b5f73_4_k_cu_b5a5af80_1287696thrust24THRUST_300001_SM_1000_NS12placeholders2_7E:
	.zero		1
	.type		_ZN41_INTERNAL_340b5f73_4_k_cu_b5a5af80_1287694cuda3std3__45__cpo7crbeginE,@object
	.size		_ZN41_INTERNAL_340b5f73_4_k_cu_b5a5af80_1287694cuda3std3__45__cpo7crbeginE,(_ZN41_INTERNAL_340b5f73_4_k_cu_b5a5af80_1287694cuda3std6ranges3__45__cpo4nextE - _ZN41_INTERNAL_340b5f73_4_k_cu_b5a5af80_1287694cuda3std3__45__cpo7crbeginE)
_ZN41_INTERNAL_340b5f73_4_k_cu_b5a5af80_1287694cuda3std3__45__cpo7crbeginE:
	.zero		1
	.type		_ZN41_INTERNAL_340b5f73_4_k_cu_b5a5af80_1287694cuda3std6ranges3__45__cpo4nextE,@object
	.size		_ZN41_INTERNAL_340b5f73_4_k_cu_b5a5af80_1287694cuda3std6ranges3__45__cpo4nextE,(_ZN41_INTERNAL_340b5f73_4_k_cu_b5a5af80_1287694cuda3std6ranges3__45__cpo4swapE - _ZN41_INTERNAL_340b5f73_4_k_cu_b5a5af80_1287694cuda3std6ranges3__45__cpo4nextE)
_ZN41_INTERNAL_340b5f73_4_k_cu_b5a5af80_1287694cuda3std6ranges3__45__cpo4nextE:
	.zero		1
	.type		_ZN41_INTERNAL_340b5f73_4_k_cu_b5a5af80_1287694cuda3std6ranges3__45__cpo4swapE,@object
	.size		_ZN41_INTERNAL_340b5f73_4_k_cu_b5a5af80_1287694cuda3std6ranges3__45__cpo4swapE,(_ZN41_INTERNAL_340b5f73_4_k_cu_b5a5af80_1287696thrust24THRUST_300001_SM_1000_NS8cuda_cub10par_nosyncE - _ZN41_INTERNAL_340b5f73_4_k_cu_b5a5af80_1287694cuda3std6ranges3__45__cpo4swapE)
_ZN41_INTERNAL_340b5f73_4_k_cu_b5a5af80_1287694cuda3std6ranges3__45__cpo4swapE:
	.zero		1
	.type		_ZN41_INTERNAL_340b5f73_4_k_cu_b5a5af80_1287696thrust24THRUST_300001_SM_1000_NS8cuda_cub10par_nosyncE,@object
	.size		_ZN41_INTERNAL_340b5f73_4_k_cu_b5a5af80_1287696thrust24THRUST_300001_SM_1000_NS8cuda_cub10par_nosyncE,(_ZN41_INTERNAL_340b5f73_4_k_cu_b5a5af80_1287696thrust24THRUST_300001_SM_1000_NS12placeholders2_9E - _ZN41_INTERNAL_340b5f73_4_k_cu_b5a5af80_1287696thrust24THRUST_300001_SM_1000_NS8cuda_cub10par_nosyncE)
_ZN41_INTERNAL_340b5f73_4_k_cu_b5a5af80_1287696thrust24THRUST_300001_SM_1000_NS8cuda_cub10par_nosyncE:
	.zero		1
	.type		_ZN41_INTERNAL_340b5f73_4_k_cu_b5a5af80_1287696thrust24THRUST_300001_SM_1000_NS12placeholders2_9E,@object
	.size		_ZN41_INTERNAL_340b5f73_4_k_cu_b5a5af80_1287696thrust24THRUST_300001_SM_1000_NS12placeholders2_9E,(_ZN41_INTERNAL_340b5f73_4_k_cu_b5a5af80_1287694cuda3std3__443_GLOBAL__N__340b5f73_4_k_cu_b5a5af80_1287696ignoreE - _ZN41_INTERNAL_340b5f73_4_k_cu_b5a5af80_1287696thrust24THRUST_300001_SM_1000_NS12placeholders2_9E)
_ZN41_INTERNAL_340b5f73_4_k_cu_b5a5af80_1287696thrust24THRUST_300001_SM_1000_NS12placeholders2_9E:
	.zero		1
	.type		_ZN41_INTERNAL_340b5f73_4_k_cu_b5a5af80_1287694cuda3std3__443_GLOBAL__N__340b5f73_4_k_cu_b5a5af80_1287696ignoreE,@object
	.size		_ZN41_INTERNAL_340b5f73_4_k_cu_b5a5af80_1287694cuda3std3__443_GLOBAL__N__340b5f73_4_k_cu_b5a5af80_1287696ignoreE,(_ZN41_INTERNAL_340b5f73_4_k_cu_b5a5af80_1287694cuda3std6ranges3__45__cpo4dataE - _ZN41_INTERNAL_340b5f73_4_k_cu_b5a5af80_1287694cuda3std3__443_GLOBAL__N__340b5f73_4_k_cu_b5a5af80_1287696ignoreE)
_ZN41_INTERNAL_340b5f73_4_k_cu_b5a5af80_1287694cuda3std3__443_GLOBAL__N__340b5f73_4_k_cu_b5a5af80_1287696ignoreE:
	.zero		1
	.type		_ZN41_INTERNAL_340b5f73_4_k_cu_b5a5af80_1287694cuda3std6ranges3__45__cpo4dataE,@object
	.size		_ZN41_INTERNAL_340b5f73_4_k_cu_b5a5af80_1287694cuda3std6ranges3__45__cpo4dataE,(_ZN41_INTERNAL_340b5f73_4_k_cu_b5a5af80_1287696thrust24THRUST_300001_SM_1000_NS12placeholders2_1E - _ZN41_INTERNAL_340b5f73_4_k_cu_b5a5af80_1287694cuda3std6ranges3__45__cpo4dataE)
_ZN41_INTERNAL_340b5f73_4_k_cu_b5a5af80_1287694cuda3std6ranges3__45__cpo4dataE:
	.zero		1
	.type		_ZN41_INTERNAL_340b5f73_4_k_cu_b5a5af80_1287696thrust24THRUST_300001_SM_1000_NS12placeholders2_1E,@object
	.size		_ZN41_INTERNAL_340b5f73_4_k_cu_b5a5af80_1287696thrust24THRUST_300001_SM_1000_NS12placeholders2_1E,(_ZN41_INTERNAL_340b5f73_4_k_cu_b5a5af80_1287694cuda3std3__45__cpo5beginE - _ZN41_INTERNAL_340b5f73_4_k_cu_b5a5af80_1287696thrust24THRUST_300001_SM_1000_NS12placeholders2_1E)
_ZN41_INTERNAL_340b5f73_4_k_cu_b5a5af80_1287696thrust24THRUST_300001_SM_1000_NS12placeholders2_1E:
	.zero		1
	.type		_ZN41_INTERNAL_340b5f73_4_k_cu_b5a5af80_1287694cuda3std3__45__cpo5beginE,@object
	.size		_ZN41_INTERNAL_340b5f73_4_k_cu_b5a5af80_1287694cuda3std3__45__cpo5beginE,(_ZN41_INTERNAL_340b5f73_4_k_cu_b5a5af80_1287694cuda3std6ranges3__45__cpo5beginE - _ZN41_INTERNAL_340b5f73_4_k_cu_b5a5af80_1287694cuda3std3__45__cpo5beginE)
_ZN41_INTERNAL_340b5f73_4_k_cu_b5a5af80_1287694cuda3std3__45__cpo5beginE:
	.zero		1
	.type		_ZN41_INTERNAL_340b5f73_4_k_cu_b5a5af80_1287694cuda3std6ranges3__45__cpo5beginE,@object
	.size		_ZN41_INTERNAL_340b5f73_4_k_cu_b5a5af80_1287694cuda3std6ranges3__45__cpo5beginE,(_ZN41_INTERNAL_340b5f73_4_k_cu_b5a5af80_1287696thrust24THRUST_300001_SM_1000_NS12placeholders2_5E - _ZN41_INTERNAL_340b5f73_4_k_cu_b5a5af80_1287694cuda3std6ranges3__45__cpo5beginE)
_ZN41_INTERNAL_340b5f73_4_k_cu_b5a5af80_1287694cuda3std6ranges3__45__cpo5beginE:
	.zero		1
	.type		_ZN41_INTERNAL_340b5f73_4_k_cu_b5a5af80_1287696thrust24THRUST_300001_SM_1000_NS12placeholders2_5E,@object
	.size		_ZN41_INTERNAL_340b5f73_4_k_cu_b5a5af80_1287696thrust24THRUST_300001_SM_1000_NS12placeholders2_5E,(_ZN41_INTERNAL_340b5f73_4_k_cu_b5a5af80_1287694cuda3std3__45__cpo6rbeginE - _ZN41_INTERNAL_340b5f73_4_k_cu_b5a5af80_1287696thrust24THRUST_300001_SM_1000_NS12placeholders2_5E)
_ZN41_INTERNAL_340b5f73_4_k_cu_b5a5af80_1287696thrust24THRUST_300001_SM_1000_NS12placeholders2_5E:
	.zero		1
	.type		_ZN41_INTERNAL_340b5f73_4_k_cu_b5a5af80_1287694cuda3std3__45__cpo6rbeginE,@object
	.size		_ZN41_INTERNAL_340b5f73_4_k_cu_b5a5af80_1287694cuda3std3__45__cpo6rbeginE,(_ZN41_INTERNAL_340b5f73_4_k_cu_b5a5af80_1287694cuda3std6ranges3__45__cpo7advanceE - _ZN41_INTERNAL_340b5f73_4_k_cu_b5a5af80_1287694cuda3std3__45__cpo6rbeginE)
_ZN41_INTERNAL_340b5f73_4_k_cu_b5a5af80_1287694cuda3std3__45__cpo6rbeginE:
	.zero		1
	.type		_ZN41_INTERNAL_340b5f73_4_k_cu_b5a5af80_1287694cuda3std6ranges3__45__cpo7advanceE,@object
	.size		_ZN41_INTERNAL_340b5f73_4_k_cu_b5a5af80_1287694cuda3std6ranges3__45__cpo7advanceE,(_ZN41_INTERNAL_340b5f73_4_k_cu_b5a5af80_1287694cuda3std3__47nulloptE - _ZN41_INTERNAL_340b5f73_4_k_cu_b5a5af80_1287694cuda3std6ranges3__45__cpo7advanceE)
_ZN41_INTERNAL_340b5f73_4_k_cu_b5a5af80_1287694cuda3std6ranges3__45__cpo7advanceE:
	.zero		1
	.type		_ZN41_INTERNAL_340b5f73_4_k_cu_b5a5af80_1287694cuda3std3__47nulloptE,@object
	.size		_ZN41_INTERNAL_340b5f73_4_k_cu_b5a5af80_1287694cuda3std3__47nulloptE,(_ZN41_INTERNAL_340b5f73_4_k_cu_b5a5af80_1287694cuda3std6ranges3__45__cpo8distanceE - _ZN41_INTERNAL_340b5f73_4_k_cu_b5a5af80_1287694cuda3std3__47nulloptE)
_ZN41_INTERNAL_340b5f73_4_k_cu_b5a5af80_1287694cuda3std3__47nulloptE:
	.zero		1
	.type		_ZN41_INTERNAL_340b5f73_4_k_cu_b5a5af80_1287694cuda3std6ranges3__45__cpo8distanceE,@object
	.size		_ZN41_INTERNAL_340b5f73_4_k_cu_b5a5af80_1287694cuda3std6ranges3__45__cpo8distanceE,(_ZN41_INTERNAL_340b5f73_4_k_cu_b5a5af80_1287696thrust24THRUST_300001_SM_1000_NS12placeholders3_10E - _ZN41_INTERNAL_340b5f73_4_k_cu_b5a5af80_1287694cuda3std6ranges3__45__cpo8distanceE)
_ZN41_INTERNAL_340b5f73_4_k_cu_b5a5af80_1287694cuda3std6ranges3__45__cpo8distanceE:
	.zero		1
	.type		_ZN41_INTERNAL_340b5f73_4_k_cu_b5a5af80_1287696thrust24THRUST_300001_SM_1000_NS12placeholders3_10E,@object
	.size		_ZN41_INTERNAL_340b5f73_4_k_cu_b5a5af80_1287696thrust24THRUST_300001_SM_1000_NS12placeholders3_10E,(_ZN41_INTERNAL_340b5f73_4_k_cu_b5a5af80_1287694cuda3std3__419piecewise_constructE - _ZN41_INTERNAL_340b5f73_4_k_cu_b5a5af80_1287696thrust24THRUST_300001_SM_1000_NS12placeholders3_10E)
_ZN41_INTERNAL_340b5f73_4_k_cu_b5a5af80_1287696thrust24THRUST_300001_SM_1000_NS12placeholders3_10E:
	.zero		1
	.type		_ZN41_INTERNAL_340b5f73_4_k_cu_b5a5af80_1287694cuda3std3__419piecewise_constructE,@object
	.size		_ZN41_INTERNAL_340b5f73_4_k_cu_b5a5af80_1287694cuda3std3__419piecewise_constructE,(_ZN41_INTERNAL_340b5f73_4_k_cu_b5a5af80_1287694cuda3std6ranges3__45__cpo5cdataE - _ZN41_INTERNAL_340b5f73_4_k_cu_b5a5af80_1287694cuda3std3__419piecewise_constructE)
_ZN41_INTERNAL_340b5f73_4_k_cu_b5a5af80_1287694cuda3std3__419piecewise_constructE:
	.zero		1
	.type		_ZN41_INTERNAL_340b5f73_4_k_cu_b5a5af80_1287694cuda3std6ranges3__45__cpo5cdataE,@object
	.size		_ZN41_INTERNAL_340b5f73_4_k_cu_b5a5af80_1287694cuda3std6ranges3__45__cpo5cdataE,(_ZN41_INTERNAL_340b5f73_4_k_cu_b5a5af80_1287696thrust24THRUST_300001_SM_1000_NS12placeholders2_2E - _ZN41_INTERNAL_340b5f73_4_k_cu_b5a5af80_1287694cuda3std6ranges3__45__cpo5cdataE)
_ZN41_INTERNAL_340b5f73_4_k_cu_b5a5af80_1287694cuda3std6ranges3__45__cpo5cdataE:
	.zero		1
	.type		_ZN41_INTERNAL_340b5f73_4_k_cu_b5a5af80_1287696thrust24THRUST_300001_SM_1000_NS12placeholders2_2E,@object
	.size		_ZN41_INTERNAL_340b5f73_4_k_cu_b5a5af80_1287696thrust24THRUST_300001_SM_1000_NS12placeholders2_2E,(_ZN41_INTERNAL_340b5f73_4_k_cu_b5a5af80_1287694cuda3std3__45__cpo3endE - _ZN41_INTERNAL_340b5f73_4_k_cu_b5a5af80_1287696thrust24THRUST_300001_SM_1000_NS12placeholders2_2E)
_ZN41_INTERNAL_340b5f73_4_k_cu_b5a5af80_1287696thrust24THRUST_300001_SM_1000_NS12placeholders2_2E:
	.zero		1
	.type		_ZN41_INTERNAL_340b5f73_4_k_cu_b5a5af80_1287694cuda3std3__45__cpo3endE,@object
	.size		_ZN41_INTERNAL_340b5f73_4_k_cu_b5a5af80_1287694cuda3std3__45__cpo3endE,(_ZN41_INTERNAL_340b5f73_4_k_cu_b5a5af80_1287694cuda3std6ranges3__45__cpo3endE - _ZN41_INTERNAL_340b5f73_4_k_cu_b5a5af80_1287694cuda3std3__45__cpo3endE)
_ZN41_INTERNAL_340b5f73_4_k_cu_b5a5af80_1287694cuda3std3__45__cpo3endE:
	.zero		1
	.type		_ZN41_INTERNAL_340b5f73_4_k_cu_b5a5af80_1287694cuda3std6ranges3__45__cpo3endE,@object
	.size		_ZN41_INTERNAL_340b5f73_4_k_cu_b5a5af80_1287694cuda3std6ranges3__45__cpo3endE,(_ZN41_INTERNAL_340b5f73_4_k_cu_b5a5af80_1287696thrust24THRUST_300001_SM_1000_NS12placeholders2_6E - _ZN41_INTERNAL_340b5f73_4_k_cu_b5a5af80_1287694cuda3std6ranges3__45__cpo3endE)
_ZN41_INTERNAL_340b5f73_4_k_cu_b5a5af80_1287694cuda3std6ranges3__45__cpo3endE:
	.zero		1
	.type		_ZN41_INTERNAL_340b5f73_4_k_cu_b5a5af80_1287696thrust24THRUST_300001_SM_1000_NS12placeholders2_6E,@object
	.size		_ZN41_INTERNAL_340b5f73_4_k_cu_b5a5af80_1287696thrust24THRUST_300001_SM_1000_NS12placeholders2_6E,(_ZN41_INTERNAL_340b5f73_4_k_cu_b5a5af80_1287694cuda3std3__45__cpo4rendE - _ZN41_INTERNAL_340b5f73_4_k_cu_b5a5af80_1287696thrust24THRUST_300001_SM_1000_NS12placeholders2_6E)
_ZN41_INTERNAL_340b5f73_4_k_cu_b5a5af80_1287696thrust24THRUST_300001_SM_1000_NS12placeholders2_6E:
	.zero		1
	.type		_ZN41_INTERNAL_340b5f73_4_k_cu_b5a5af80_1287694cuda3std3__45__cpo4rendE,@object
	.size		_ZN41_INTERNAL_340b5f73_4_k_cu_b5a5af80_1287694cuda3std3__45__cpo4rendE,(_ZN41_INTERNAL_340b5f73_4_k_cu_b5a5af80_1287694cuda3std6ranges3__45__cpo9iter_swapE - _ZN41_INTERNAL_340b5f73_4_k_cu_b5a5af80_1287694cuda3std3__45__cpo4rendE)
_ZN41_INTERNAL_340b5f73_4_k_cu_b5a5af80_1287694cuda3std3__45__cpo4rendE:
	.zero		1
	.type		_ZN41_INTERNAL_340b5f73_4_k_cu_b5a5af80_1287694cuda3std6ranges3__45__cpo9iter_swapE,@object
	.size		_ZN41_INTERNAL_340b5f73_4_k_cu_b5a5af80_1287694cuda3std6ranges3__45__cpo9iter_swapE,(_ZN41_INTERNAL_340b5f73_4_k_cu_b5a5af80_1287694cuda3std3__48unexpectE - _ZN41_INTERNAL_340b5f73_4_k_cu_b5a5af80_1287694cuda3std6ranges3__45__cpo9iter_swapE)
_ZN41_INTERNAL_340b5f73_4_k_cu_b5a5af80_1287694cuda3std6ranges3__45__cpo9iter_swapE:
	.zero		1
	.type		_ZN41_INTERNAL_340b5f73_4_k_cu_b5a5af80_1287694cuda3std3__48unexpectE,@object
	.size		_ZN41_INTERNAL_340b5f73_4_k_cu_b5a5af80_1287694cuda3std3__48unexpectE,(_ZN41_INTERNAL_340b5f73_4_k_cu_b5a5af80_1287696thrust24THRUST_300001_SM_1000_NS8cuda_cub3parE - _ZN41_INTERNAL_340b5f73_4_k_cu_b5a5af80_1287694cuda3std3__48unexpectE)
_ZN41_INTERNAL_340b5f73_4_k_cu_b5a5af80_1287694cuda3std3__48unexpectE:
	.zero		1
	.type		_ZN41_INTERNAL_340b5f73_4_k_cu_b5a5af80_1287696thrust24THRUST_300001_SM_1000_NS8cuda_cub3parE,@object
	.size		_ZN41_INTERNAL_340b5f73_4_k_cu_b5a5af80_1287696thrust24THRUST_300001_SM_1000_NS8cuda_cub3parE,(_ZN41_INTERNAL_340b5f73_4_k_cu_b5a5af80_1287696thrust24THRUST_300001_SM_1000_NS12placeholders2_4E - _ZN41_INTERNAL_340b5f73_4_k_cu_b5a5af80_1287696thrust24THRUST_300001_SM_1000_NS8cuda_cub3parE)
_ZN41_INTERNAL_340b5f73_4_k_cu_b5a5af80_1287696thrust24THRUST_300001_SM_1000_NS8cuda_cub3parE:
	.zero		1
	.type		_ZN41_INTERNAL_340b5f73_4_k_cu_b5a5af80_1287696thrust24THRUST_300001_SM_1000_NS12placeholders2_4E,@object
	.size		_ZN41_INTERNAL_340b5f73_4_k_cu_b5a5af80_1287696thrust24THRUST_300001_SM_1000_NS12placeholders2_4E,(_ZN41_INTERNAL_340b5f73_4_k_cu_b5a5af80_1287694cuda3std3__45__cpo4cendE - _ZN41_INTERNAL_340b5f73_4_k_cu_b5a5af80_1287696thrust24THRUST_300001_SM_1000_NS12placeholders2_4E)
_ZN41_INTERNAL_340b5f73_4_k_cu_b5a5af80_1287696thrust24THRUST_300001_SM_1000_NS12placeholders2_4E:
	.zero		1
	.type		_ZN41_INTERNAL_340b5f73_4_k_cu_b5a5af80_1287694cuda3std3__45__cpo4cendE,@object
	.size		_ZN41_INTERNAL_340b5f73_4_k_cu_b5a5af80_1287694cuda3std3__45__cpo4cendE,(_ZN41_INTERNAL_340b5f73_4_k_cu_b5a5af80_1287694cuda3std6ranges3__45__cpo4cendE - _ZN41_INTERNAL_340b5f73_4_k_cu_b5a5af80_1287694cuda3std3__45__cpo4cendE)
_ZN41_INTERNAL_340b5f73_4_k_cu_b5a5af80_1287694cuda3std3__45__cpo4cendE:
	.zero		1
	.type		_ZN41_INTERNAL_340b5f73_4_k_cu_b5a5af80_1287694cuda3std6ranges3__45__cpo4cendE,@object
	.size		_ZN41_INTERNAL_340b5f73_4_k_cu_b5a5af80_1287694cuda3std6ranges3__45__cpo4cendE,(_ZN41_INTERNAL_340b5f73_4_k_cu_b5a5af80_1287694cuda3std3__420unreachable_sentinelE - _ZN41_INTERNAL_340b5f73_4_k_cu_b5a5af80_1287694cuda3std6ranges3__45__cpo4cendE)
_ZN41_INTERNAL_340b5f73_4_k_cu_b5a5af80_1287694cuda3std6ranges3__45__cpo4cendE:
	.zero		1
	.type		_ZN41_INTERNAL_340b5f73_4_k_cu_b5a5af80_1287694cuda3std3__420unreachable_sentinelE,@object
	.size		_ZN41_INTERNAL_340b5f73_4_k_cu_b5a5af80_1287694cuda3std3__420unreachable_sentinelE,(_ZN41_INTERNAL_340b5f73_4_k_cu_b5a5af80_1287694cuda3std6ranges3__45__cpo5ssizeE - _ZN41_INTERNAL_340b5f73_4_k_cu_b5a5af80_1287694cuda3std3__420unreachable_sentinelE)
_ZN41_INTERNAL_340b5f73_4_k_cu_b5a5af80_1287694cuda3std3__420unreachable_sentinelE:
	.zero		1
	.type		_ZN41_INTERNAL_340b5f73_4_k_cu_b5a5af80_1287694cuda3std6ranges3__45__cpo5ssizeE,@object
	.size		_ZN41_INTERNAL_340b5f73_4_k_cu_b5a5af80_1287694cuda3std6ranges3__45__cpo5ssizeE,(_ZN41_INTERNAL_340b5f73_4_k_cu_b5a5af80_1287696thrust24THRUST_300001_SM_1000_NS12placeholders2_8E - _ZN41_INTERNAL_340b5f73_4_k_cu_b5a5af80_1287694cuda3std6ranges3__45__cpo5ssizeE)
_ZN41_INTERNAL_340b5f73_4_k_cu_b5a5af80_1287694cuda3std6ranges3__45__cpo5ssizeE:
	.zero		1
	.type		_ZN41_INTERNAL_340b5f73_4_k_cu_b5a5af80_1287696thrust24THRUST_300001_SM_1000_NS12placeholders2_8E,@object
	.size		_ZN41_INTERNAL_340b5f73_4_k_cu_b5a5af80_1287696thrust24THRUST_300001_SM_1000_NS12placeholders2_8E,(_ZN41_INTERNAL_340b5f73_4_k_cu_b5a5af80_1287694cuda3std3__45__cpo5crendE - _ZN41_INTERNAL_340b5f73_4_k_cu_b5a5af80_1287696thrust24THRUST_300001_SM_1000_NS12placeholders2_8E)
_ZN41_INTERNAL_340b5f73_4_k_cu_b5a5af80_1287696thrust24THRUST_300001_SM_1000_NS12placeholders2_8E:
	.zero		1
	.type		_ZN41_INTERNAL_340b5f73_4_k_cu_b5a5af80_1287694cuda3std3__45__cpo5crendE,@object
	.size		_ZN41_INTERNAL_340b5f73_4_k_cu_b5a5af80_1287694cuda3std3__45__cpo5crendE,(_ZN41_INTERNAL_340b5f73_4_k_cu_b5a5af80_1287694cuda3std6ranges3__45__cpo4prevE - _ZN41_INTERNAL_340b5f73_4_k_cu_b5a5af80_1287694cuda3std3__45__cpo5crendE)
_ZN41_INTERNAL_340b5f73_4_k_cu_b5a5af80_1287694cuda3std3__45__cpo5crendE:
	.zero		1
	.type		_ZN41_INTERNAL_340b5f73_4_k_cu_b5a5af80_1287694cuda3std6ranges3__45__cpo4prevE,@object
	.size		_ZN41_INTERNAL_340b5f73_4_k_cu_b5a5af80_1287694cuda3std6ranges3__45__cpo4prevE,(_ZN41_INTERNAL_340b5f73_4_k_cu_b5a5af80_1287694cuda3std6ranges3__45__cpo9iter_moveE - _ZN41_INTERNAL_340b5f73_4_k_cu_b5a5af80_1287694cuda3std6ranges3__45__cpo4prevE)
_ZN41_INTERNAL_340b5f73_4_k_cu_b5a5af80_1287694cuda3std6ranges3__45__cpo4prevE:
	.zero		1
	.type		_ZN41_INTERNAL_340b5f73_4_k_cu_b5a5af80_1287694cuda3std6ranges3__45__cpo9iter_moveE,@object
	.size		_ZN41_INTERNAL_340b5f73_4_k_cu_b5a5af80_1287694cuda3std6ranges3__45__cpo9iter_moveE,(_ZN41_INTERNAL_340b5f73_4_k_cu_b5a5af80_1287696thrust24THRUST_300001_SM_1000_NS6system6detail10sequential3seqE - _ZN41_INTERNAL_340b5f73_4_k_cu_b5a5af80_1287694cuda3std6ranges3__45__cpo9iter_moveE)
_ZN41_INTERNAL_340b5f73_4_k_cu_b5a5af80_1287694cuda3std6ranges3__45__cpo9iter_moveE:
	.zero		1
	.type		_ZN41_INTERNAL_340b5f73_4_k_cu_b5a5af80_1287696thrust24THRUST_300001_SM_1000_NS6system6detail10sequential3seqE,@object
	.size		_ZN41_INTERNAL_340b5f73_4_k_cu_b5a5af80_1287696thrust24THRUST_300001_SM_1000_NS6system6detail10sequential3seqE,(.L_31 - _ZN41_INTERNAL_340b5f73_4_k_cu_b5a5af80_1287696thrust24THRUST_300001_SM_1000_NS6system6detail10sequential3seqE)
_ZN41_INTERNAL_340b5f73_4_k_cu_b5a5af80_1287696thrust24THRUST_300001_SM_1000_NS6system6detail10sequential3seqE:
	.zero		1
.L_31:


//--------------------- .nv.constant0._ZN3cub18CUB_300001_SM_10006detail11EmptyKernelIvEEvv --------------------------
	.section	.nv.constant0._ZN3cub18CUB_300001_SM_10006detail11EmptyKernelIvEEvv,"a",@progbits
	.sectionflags	@""
	.align	4
.nv.constant0._ZN3cub18CUB_300001_SM_10006detail11EmptyKernelIvEEvv:
	.zero		896


//--------------------- SYMBOLS --------------------------

	.type		.nv.reservedSmem.offset0,@object
	.size		.nv.reservedSmem.offset0,0x4
